//
// Generated by NVIDIA NVVM Compiler
//
// Compiler Build ID: CL-36424714
// Cuda compilation tools, release 13.0, V13.0.88
// Based on NVVM 20.0.0
//

.version 9.0
.target sm_100
.address_size 64

	// .globl	_Z14matrixMultiplyPiS_S_

.visible .entry _Z14matrixMultiplyPiS_S_(
	.param .u64 .ptr .align 1 _Z14matrixMultiplyPiS_S__param_0,
	.param .u64 .ptr .align 1 _Z14matrixMultiplyPiS_S__param_1,
	.param .u64 .ptr .align 1 _Z14matrixMultiplyPiS_S__param_2
)
{
	.reg .pred 	%p<4>;
	.reg .b32 	%r<20>;
	.reg .b64 	%rd<13>;

	ld.param.u64 	%rd1, [_Z14matrixMultiplyPiS_S__param_0];
	ld.param.u64 	%rd2, [_Z14matrixMultiplyPiS_S__param_1];
	ld.param.u64 	%rd3, [_Z14matrixMultiplyPiS_S__param_2];
	mov.u32 	%r3, %ctaid.y;
	mov.u32 	%r4, %ntid.y;
	mov.u32 	%r5, %tid.y;
	mad.lo.s32 	%r1, %r3, %r4, %r5;
	mov.u32 	%r6, %ctaid.x;
	mov.u32 	%r7, %ntid.x;
	mov.u32 	%r8, %tid.x;
	mad.lo.s32 	%r2, %r6, %r7, %r8;
	setp.gt.u32 	%p1, %r1, 2;
	setp.gt.s32 	%p2, %r2, 2;
	or.pred  	%p3, %p1, %p2;
	@%p3 bra 	$L__BB0_2;
	cvta.to.global.u64 	%rd4, %rd3;
	cvta.to.global.u64 	%rd5, %rd1;
	cvta.to.global.u64 	%rd6, %rd2;
	mul.lo.s32 	%r9, %r1, 3;
	mul.wide.u32 	%rd7, %r9, 4;
	add.s64 	%rd8, %rd5, %rd7;
	ld.global.u32 	%r10, [%rd8];
	mul.wide.s32 	%rd9, %r2, 4;
	add.s64 	%rd10, %rd6, %rd9;
	ld.global.u32 	%r11, [%rd10];
	mul.lo.s32 	%r12, %r11, %r10;
	ld.global.u32 	%r13, [%rd8+4];
	ld.global.u32 	%r14, [%rd10+12];
	mad.lo.s32 	%r15, %r14, %r13, %r12;
	ld.global.u32 	%r16, [%rd8+8];
	ld.global.u32 	%r17, [%rd10+24];
	mad.lo.s32 	%r18, %r17, %r16, %r15;
	add.s32 	%r19, %r9, %r2;
	mul.wide.s32 	%rd11, %r19, 4;
	add.s64 	%rd12, %rd4, %rd11;
	st.global.u32 	[%rd12], %r18;
$L__BB0_2:
	ret;

}


// ===== COMPILED SASS (sm_100) =====

	.target	sm_100

	.elftype	@"ET_EXEC"


//--------------------- .note.nv.tkinfo           --------------------------
	.section	.note.nv.tkinfo,"",@"SHT_NOTE"
	.sectionflags	@"SHF_NOTE_NV_TKINFO"
	.tkinfo
        /*0018*/ 	.word	0x00000002
        /*0030*/ 	.string	""
        /*0030*/ 	.string	"ptxas"
        /*0030*/ 	.string	"Cuda compilation tools, release 13.0, V13.0.88"
        /*0030*/ 	.string	"Build cuda_13.0.r13.0/compiler.36424714_0"
        /*0030*/ 	.string	"-arch sm_100 -m 64 "



//--------------------- .note.nv.cuinfo           --------------------------
	.section	.note.nv.cuinfo,"",@"SHT_NOTE"
	.sectionflags	@"SHF_NOTE_NV_CUINFO"
        /*0018*/ 	.short	0x0002
        /*001a*/ 	.short	0x0064
        /*001c*/ 	.short	0x0082
	.zero		2


//--------------------- .nv.info                  --------------------------
	.section	.nv.info,"",@"SHT_CUDA_INFO"
	.align	4


	//----- nvinfo : EIATTR_REGCOUNT
	.align		4
        /*0000*/ 	.byte	0x04, 0x2f
        /*0002*/ 	.short	(.L_1 - .L_0)
	.align		4
.L_0:
        /*0004*/ 	.word	index@(_Z14matrixMultiplyPiS_S_)
        /*0008*/ 	.word	0x00000012


	//----- nvinfo : EIATTR_FRAME_SIZE
	.align		4
.L_1:
        /*000c*/ 	.byte	0x04, 0x11
        /*000e*/ 	.short	(.L_3 - .L_2)
	.align		4
.L_2:
        /*0010*/ 	.word	index@(_Z14matrixMultiplyPiS_S_)
        /*0014*/ 	.word	0x00000000


	//----- nvinfo : EIATTR_MIN_STACK_SIZE
	.align		4
.L_3:
        /*0018*/ 	.byte	0x04, 0x12
        /*001a*/ 	.short	(.L_5 - .L_4)
	.align		4
.L_4:
        /*001c*/ 	.word	index@(_Z14matrixMultiplyPiS_S_)
        /*0020*/ 	.word	0x00000000
.L_5:


//--------------------- .nv.compat                --------------------------
	.section	.nv.compat,"",@"SHT_CUDA_COMPAT_INFO"
	.align	4
        /*0000*/ 	.byte	0x02, 0x09, 0x00, 0x00, 0x02, 0x02, 0x01, 0x00, 0x02, 0x05, 0x05, 0x00, 0x03, 0x07, 0x01, 0x01
        /*0010*/ 	.byte	0x02, 0x03, 0x00, 0x00, 0x02, 0x06, 0x01, 0x00, 0x04, 0x0b, 0x08, 0x00, 0x09, 0x00, 0x00, 0x00
        /*0020*/ 	.byte	0x00, 0x00, 0x00, 0x00


//--------------------- .nv.info._Z14matrixMultiplyPiS_S_ --------------------------
	.section	.nv.info._Z14matrixMultiplyPiS_S_,"",@"SHT_CUDA_INFO"
	.sectionflags	@""
	.align	4


	//----- nvinfo : EIATTR_CUDA_API_VERSION
	.align		4
        /*0000*/ 	.byte	0x04, 0x37
        /*0002*/ 	.short	(.L_7 - .L_6)
.L_6:
        /*0004*/ 	.word	0x00000082


	//----- nvinfo : EIATTR_KPARAM_INFO
	.align		4
.L_7:
        /*0008*/ 	.byte	0x04, 0x17
        /*000a*/ 	.short	(.L_9 - .L_8)
.L_8:
        /*000c*/ 	.word	0x00000000
        /*0010*/ 	.short	0x0002
        /*0012*/ 	.short	0x0010
        /*0014*/ 	.byte	0x00, 0xf5, 0x21, 0x00


	//----- nvinfo : EIATTR_KPARAM_INFO
	.align		4
.L_9:
        /*0018*/ 	.byte	0x04, 0x17
        /*001a*/ 	.short	(.L_11 - .L_10)
.L_10:
        /*001c*/ 	.word	0x00000000
        /*0020*/ 	.short	0x0001
        /*0022*/ 	.short	0x0008
        /*0024*/ 	.byte	0x00, 0xf5, 0x21, 0x00


	//----- nvinfo : EIATTR_KPARAM_INFO
	.align		4
.L_11:
        /*0028*/ 	.byte	0x04, 0x17
        /*002a*/ 	.short	(.L_13 - .L_12)
.L_12:
        /*002c*/ 	.word	0x00000000
        /*0030*/ 	.short	0x0000
        /*0032*/ 	.short	0x0000
        /*0034*/ 	.byte	0x00, 0xf5, 0x21, 0x00


	//----- nvinfo : EIATTR_SPARSE_MMA_MASK
	.align		4
.L_13:
        /*0038*/ 	.byte	0x03, 0x50
        /*003a*/ 	.short	0x0000


	//----- nvinfo : EIATTR_MAXREG_COUNT
	.align		4
        /*003c*/ 	.byte	0x03, 0x1b
        /*003e*/ 	.short	0x00ff


	//----- nvinfo : EIATTR_MERCURY_ISA_VERSION
	.align		4
        /*0040*/ 	.byte	0x03, 0x5f
        /*0042*/ 	.short	0x0101


	//----- nvinfo : EIATTR_VRC_CTA_INIT_COUNT
	.align		4
        /*0044*/ 	.byte	0x02, 0x4a
	.zero		1
	.zero		1


	//----- nvinfo : EIATTR_EXIT_INSTR_OFFSETS
	.align		4
        /*0048*/ 	.byte	0x04, 0x1c
        /*004a*/ 	.short	(.L_15 - .L_14)


	//   ....[0]....
.L_14:
        /*004c*/ 	.word	0x000000b0


	//   ....[1]....
        /*0050*/ 	.word	0x000001f0


	//----- nvinfo : EIATTR_CBANK_PARAM_SIZE
	.align		4
.L_15:
        /*0054*/ 	.byte	0x03, 0x19
        /*0056*/ 	.short	0x0018


	//----- nvinfo : EIATTR_PARAM_CBANK
	.align		4
        /*0058*/ 	.byte	0x04, 0x0a
        /*005a*/ 	.short	(.L_17 - .L_16)
	.align		4
.L_16:
        /*005c*/ 	.word	index@(.nv.constant0._Z14matrixMultiplyPiS_S_)
        /*0060*/ 	.short	0x0380
        /*0062*/ 	.short	0x0018


	//----- nvinfo : EIATTR_SW_WAR
	.align		4
.L_17:
        /*0064*/ 	.byte	0x04, 0x36
        /*0066*/ 	.short	(.L_19 - .L_18)
.L_18:
        /*0068*/ 	.word	0x00000008
.L_19:


//--------------------- .nv.callgraph             --------------------------
	.section	.nv.callgraph,"",@"SHT_CUDA_CALLGRAPH"
	.align	4
	.sectionentsize	8
	.align		4
        /*0000*/ 	.word	0x00000000
	.align		4
        /*0004*/ 	.word	0xffffffff
	.align		4
        /*0008*/ 	.word	0x00000000
	.align		4
        /*000c*/ 	.word	0xfffffffe
	.align		4
        /*0010*/ 	.word	0x00000000
	.align		4
        /*0014*/ 	.word	0xfffffffd
	.align		4
        /*0018*/ 	.word	0x00000000
	.align		4
        /*001c*/ 	.word	0xfffffffc


//--------------------- .text._Z14matrixMultiplyPiS_S_ --------------------------
	.section	.text._Z14matrixMultiplyPiS_S_,"ax",@progbits
	.align	128
        .global         _Z14matrixMultiplyPiS_S_
        .type           _Z14matrixMultiplyPiS_S_,@function
        .size           _Z14matrixMultiplyPiS_S_,(.L_x_1 - _Z14matrixMultiplyPiS_S_)
        .other          _Z14matrixMultiplyPiS_S_,@"STO_CUDA_ENTRY STV_DEFAULT"
_Z14matrixMultiplyPiS_S_:
.text._Z14matrixMultiplyPiS_S_:
[----:B------:R-:W-:Y:S01]  /*0000*/  LDC R1, c[0x0][0x37c] ;  /* 0x0000df00ff017b82 */ /* 0x000fe20000000800 */
[----:B------:R-:W0:Y:S07]  /*0010*/  S2R R2, SR_TID.X ;  /* 0x0000000000027919 */ /* 0x000e2e0000002100 */
[----:B------:R-:W1:Y:S01]  /*0020*/  LDC R0, c[0x0][0x364] ;  /* 0x0000d900ff007b82 */ /* 0x000e620000000800 */
[----:B------:R-:W1:Y:S07]  /*0030*/  S2R R3, SR_TID.Y ;  /* 0x0000000000037919 */ /* 0x000e6e0000002200 */
[----:B------:R-:W0:Y:S08]  /*0040*/  S2UR UR5, SR_CTAID.X ;  /* 0x00000000000579c3 */ /* 0x000e300000002500 */
[----:B------:R-:W0:Y:S08]  /*0050*/  LDC R9, c[0x0][0x360] ;  /* 0x0000d800ff097b82 */ /* 0x000e300000000800 */
[----:B------:R-:W1:Y:S01]  /*0060*/  S2UR UR4, SR_CTAID.Y ;  /* 0x00000000000479c3 */ /* 0x000e620000002600 */
[----:B0-----:R-:W-:-:S05]  /*0070*/  IMAD R9, R9, UR5, R2 ;  /* 0x0000000509097c24 */ /* 0x001fca000f8e0202 */
[----:B------:R-:W-:Y:S01]  /*0080*/  ISETP.GT.AND P0, PT, R9, 0x2, PT ;  /* 0x000000020900780c */ /* 0x000fe20003f04270 */
[----:B-1----:R-:W-:-:S05]  /*0090*/  IMAD R0, R0, UR4, R3 ;  /* 0x0000000400007c24 */ /* 0x002fca000f8e0203 */
[----:B------:R-:W-:-:S13]  /*00a0*/  ISETP.GT.U32.OR P0, PT, R0, 0x2, P0 ;  /* 0x000000020000780c */ /* 0x000fda0000704470 */
[----:B------:R-:W-:Y:S05]  /*00b0*/  @P0 EXIT ;  /* 0x000000000000094d */ /* 0x000fea0003800000 */
[----:B------:R-:W0:Y:S01]  /*00c0*/  LDC.64 R2, c[0x0][0x380] ;  /* 0x0000e000ff027b82 */ /* 0x000e220000000a00 */
[----:B------:R-:W1:Y:S01]  /*00d0*/  LDCU.64 UR4, c[0x0][0x358] ;  /* 0x00006b00ff0477ac */ /* 0x000e620008000a00 */
[----:B------:R-:W-:-:S06]  /*00e0*/  LEA R0, R0, R0, 0x1 ;  /* 0x0000000000007211 */ /* 0x000fcc00078e08ff */
[----:B------:R-:W2:Y:S08]  /*00f0*/  LDC.64 R4, c[0x0][0x388] ;  /* 0x0000e200ff047b82 */ /* 0x000eb00000000a00 */
[----:B------:R-:W3:Y:S01]  /*0100*/  LDC.64 R6, c[0x0][0x390] ;  /* 0x0000e400ff067b82 */ /* 0x000ee20000000a00 */
[----:B0-----:R-:W-:-:S05]  /*0110*/  IMAD.WIDE.U32 R2, R0, 0x4, R2 ;  /* 0x0000000400027825 */ /* 0x001fca00078e0002 */
[----:B-1----:R-:W4:Y:S01]  /*0120*/  LDG.E R8, desc[UR4][R2.64] ;  /* 0x0000000402087981 */ /* 0x002f22000c1e1900 */
[----:B--2---:R-:W-:-:S03]  /*0130*/  IMAD.WIDE R4, R9, 0x4, R4 ;  /* 0x0000000409047825 */ /* 0x004fc600078e0204 */
[----:B------:R-:W2:Y:S04]  /*0140*/  LDG.E R13, desc[UR4][R2.64+0x4] ;  /* 0x00000404020d7981 */ /* 0x000ea8000c1e1900 */
[----:B------:R-:W4:Y:S04]  /*0150*/  LDG.E R11, desc[UR4][R4.64] ;  /* 0x00000004040b7981 */ /* 0x000f28000c1e1900 */
[----:B------:R-:W2:Y:S04]  /*0160*/  LDG.E R10, desc[UR4][R4.64+0xc] ;  /* 0x00000c04040a7981 */ /* 0x000ea8000c1e1900 */
[----:B------:R-:W5:Y:S04]  /*0170*/  LDG.E R15, desc[UR4][R2.64+0x8] ;  /* 0x00000804020f7981 */ /* 0x000f68000c1e1900 */
[----:B------:R-:W5:Y:S01]  /*0180*/  LDG.E R12, desc[UR4][R4.64+0x18] ;  /* 0x00001804040c7981 */ /* 0x000f62000c1e1900 */
[----:B------:R-:W-:-:S05]  /*0190*/  IADD3 R9, PT, PT, R9, R0, RZ ;  /* 0x0000000009097210 */ /* 0x000fca0007ffe0ff */
[----:B---3--:R-:W-:-:S04]  /*01a0*/  IMAD.WIDE R6, R9, 0x4, R6 ;  /* 0x0000000409067825 */ /* 0x008fc800078e0206 */
[----:B----4-:R-:W-:-:S04]  /*01b0*/  IMAD R8, R8, R11, RZ ;  /* 0x0000000b08087224 */ /* 0x010fc800078e02ff */
[----:B--2---:R-:W-:-:S04]  /*01c0*/  IMAD R8, R13, R10, R8 ;  /* 0x0000000a0d087224 */ /* 0x004fc800078e0208 */
[----:B-----5:R-:W-:-:S05]  /*01d0*/  IMAD R15, R15, R12, R8 ;  /* 0x0000000c0f0f7224 */ /* 0x020fca00078e0208 */
[----:B------:R-:W-:Y:S01]  /*01e0*/  STG.E desc[UR4][R6.64], R15 ;  /* 0x0000000f06007986 */ /* 0x000fe2000c101904 */
[----:B------:R-:W-:Y:S05]  /*01f0*/  EXIT ;  /* 0x000000000000794d */ /* 0x000fea0003800000 */
.L_x_0:
[----:B------:R-:W-:-:S00]  /*0200*/  BRA `(.L_x_0) ;  /* 0xfffffffc00fc7947 */ /* 0x000fc0000383ffff */
[----:B------:R-:W-:-:S00]  /*0210*/  NOP ;  /* 0x0000000000007918 */ /* 0x000fc00000000000 */
        /* <DEDUP_REMOVED lines=14> */
.L_x_1:


//--------------------- .nv.shared.reserved.0     --------------------------
	.section	.nv.shared.reserved.0,"aw",@nobits
	.weak		__nv_reservedSMEM_offset_0_alias
	.size		__nv_reservedSMEM_offset_0_alias, 0, 64
	.other		__nv_reservedSMEM_offset_0_alias,@"STO_CUDA_RESERVED_SHARED STV_DEFAULT"
__nv_reservedSMEM_offset_0_alias:
	.zero		0
	.zero		64


//--------------------- .nv.constant0._Z14matrixMultiplyPiS_S_ --------------------------
	.section	.nv.constant0._Z14matrixMultiplyPiS_S_,"a",@progbits
	.sectionflags	@""
	.align	4
.nv.constant0._Z14matrixMultiplyPiS_S_:
	.zero		920


//--------------------- SYMBOLS --------------------------

	.type		.nv.reservedSmem.offset0,@object
	.size		.nv.reservedSmem.offset0,0x4
